//
// Generated by NVIDIA NVVM Compiler
//
// Compiler Build ID: CL-36424714
// Cuda compilation tools, release 13.0, V13.0.88
// Based on NVVM 20.0.0
//

.version 9.0
.target sm_100
.address_size 64

	// .globl	_Z18find_object_colourPKhPiS1_

.visible .entry _Z18find_object_colourPKhPiS1_(
	.param .u64 .ptr .align 1 _Z18find_object_colourPKhPiS1__param_0,
	.param .u64 .ptr .align 1 _Z18find_object_colourPKhPiS1__param_1,
	.param .u64 .ptr .align 1 _Z18find_object_colourPKhPiS1__param_2
)
{
	.reg .pred 	%p<5>;
	.reg .b16 	%rs<9>;
	.reg .b32 	%r<14>;
	.reg .b64 	%rd<13>;

	ld.param.u64 	%rd1, [_Z18find_object_colourPKhPiS1__param_0];
	ld.param.u64 	%rd2, [_Z18find_object_colourPKhPiS1__param_1];
	ld.param.u64 	%rd3, [_Z18find_object_colourPKhPiS1__param_2];
	mov.u32 	%r2, %ctaid.x;
	mov.u32 	%r3, %ntid.x;
	mov.u32 	%r4, %tid.x;
	mad.lo.s32 	%r1, %r2, %r3, %r4;
	setp.gt.s32 	%p1, %r1, 921599;
	@%p1 bra 	$L__BB0_3;
	cvta.to.global.u64 	%rd4, %rd1;
	mul.lo.s32 	%r5, %r1, 3;
	cvt.s64.s32 	%rd5, %r5;
	add.s64 	%rd6, %rd4, %rd5;
	ld.global.u8 	%rs1, [%rd6];
	ld.global.u8 	%rs2, [%rd6+1];
	ld.global.u8 	%rs5, [%rd6+2];
	setp.lt.u16 	%p2, %rs1, 230;
	max.u16 	%rs8, %rs2, %rs5;
	setp.gt.u16 	%p3, %rs8, 15;
	or.pred  	%p4, %p3, %p2;
	@%p4 bra 	$L__BB0_3;
	mul.hi.s32 	%r6, %r1, 1717986919;
	shr.u32 	%r7, %r6, 31;
	shr.s32 	%r8, %r6, 9;
	add.s32 	%r9, %r8, %r7;
	mul.lo.s32 	%r10, %r9, 1280;
	sub.s32 	%r11, %r1, %r10;
	cvta.to.global.u64 	%rd7, %rd2;
	mul.wide.s32 	%rd8, %r9, 4;
	add.s64 	%rd9, %rd7, %rd8;
	atom.global.add.u32 	%r12, [%rd9], 1;
	cvta.to.global.u64 	%rd10, %rd3;
	mul.wide.s32 	%rd11, %r11, 4;
	add.s64 	%rd12, %rd10, %rd11;
	atom.global.add.u32 	%r13, [%rd12], 1;
$L__BB0_3:
	ret;

}


// ===== COMPILED SASS (sm_100) =====

	.target	sm_100

	.elftype	@"ET_EXEC"


//--------------------- .note.nv.tkinfo           --------------------------
	.section	.note.nv.tkinfo,"",@"SHT_NOTE"
	.sectionflags	@"SHF_NOTE_NV_TKINFO"
	.tkinfo
        /*0018*/ 	.word	0x00000002
        /*0030*/ 	.string	""
        /*0030*/ 	.string	"ptxas"
        /*0030*/ 	.string	"Cuda compilation tools, release 13.0, V13.0.88"
        /*0030*/ 	.string	"Build cuda_13.0.r13.0/compiler.36424714_0"
        /*0030*/ 	.string	"-arch sm_100 -m 64 "



//--------------------- .note.nv.cuinfo           --------------------------
	.section	.note.nv.cuinfo,"",@"SHT_NOTE"
	.sectionflags	@"SHF_NOTE_NV_CUINFO"
        /*0018*/ 	.short	0x0002
        /*001a*/ 	.short	0x0064
        /*001c*/ 	.short	0x0082
	.zero		2


//--------------------- .nv.info                  --------------------------
	.section	.nv.info,"",@"SHT_CUDA_INFO"
	.align	4


	//----- nvinfo : EIATTR_REGCOUNT
	.align		4
        /*0000*/ 	.byte	0x04, 0x2f
        /*0002*/ 	.short	(.L_1 - .L_0)
	.align		4
.L_0:
        /*0004*/ 	.word	index@(_Z18find_object_colourPKhPiS1_)
        /*0008*/ 	.word	0x0000000c


	//----- nvinfo : EIATTR_FRAME_SIZE
	.align		4
.L_1:
        /*000c*/ 	.byte	0x04, 0x11
        /*000e*/ 	.short	(.L_3 - .L_2)
	.align		4
.L_2:
        /*0010*/ 	.word	index@(_Z18find_object_colourPKhPiS1_)
        /*0014*/ 	.word	0x00000000


	//----- nvinfo : EIATTR_MIN_STACK_SIZE
	.align		4
.L_3:
        /*0018*/ 	.byte	0x04, 0x12
        /*001a*/ 	.short	(.L_5 - .L_4)
	.align		4
.L_4:
        /*001c*/ 	.word	index@(_Z18find_object_colourPKhPiS1_)
        /*0020*/ 	.word	0x00000000
.L_5:


//--------------------- .nv.compat                --------------------------
	.section	.nv.compat,"",@"SHT_CUDA_COMPAT_INFO"
	.align	4
        /*0000*/ 	.byte	0x02, 0x09, 0x00, 0x00, 0x02, 0x02, 0x01, 0x00, 0x02, 0x05, 0x05, 0x00, 0x03, 0x07, 0x01, 0x01
        /*0010*/ 	.byte	0x02, 0x03, 0x00, 0x00, 0x02, 0x06, 0x01, 0x00, 0x04, 0x0b, 0x08, 0x00, 0x09, 0x00, 0x00, 0x00
        /*0020*/ 	.byte	0x00, 0x00, 0x00, 0x00


//--------------------- .nv.info._Z18find_object_colourPKhPiS1_ --------------------------
	.section	.nv.info._Z18find_object_colourPKhPiS1_,"",@"SHT_CUDA_INFO"
	.sectionflags	@""
	.align	4


	//----- nvinfo : EIATTR_CUDA_API_VERSION
	.align		4
        /*0000*/ 	.byte	0x04, 0x37
        /*0002*/ 	.short	(.L_7 - .L_6)
.L_6:
        /*0004*/ 	.word	0x00000082


	//----- nvinfo : EIATTR_KPARAM_INFO
	.align		4
.L_7:
        /*0008*/ 	.byte	0x04, 0x17
        /*000a*/ 	.short	(.L_9 - .L_8)
.L_8:
        /*000c*/ 	.word	0x00000000
        /*0010*/ 	.short	0x0002
        /*0012*/ 	.short	0x0010
        /*0014*/ 	.byte	0x00, 0xf5, 0x21, 0x00


	//----- nvinfo : EIATTR_KPARAM_INFO
	.align		4
.L_9:
        /*0018*/ 	.byte	0x04, 0x17
        /*001a*/ 	.short	(.L_11 - .L_10)
.L_10:
        /*001c*/ 	.word	0x00000000
        /*0020*/ 	.short	0x0001
        /*0022*/ 	.short	0x0008
        /*0024*/ 	.byte	0x00, 0xf5, 0x21, 0x00


	//----- nvinfo : EIATTR_KPARAM_INFO
	.align		4
.L_11:
        /*0028*/ 	.byte	0x04, 0x17
        /*002a*/ 	.short	(.L_13 - .L_12)
.L_12:
        /*002c*/ 	.word	0x00000000
        /*0030*/ 	.short	0x0000
        /*0032*/ 	.short	0x0000
        /*0034*/ 	.byte	0x00, 0xf5, 0x21, 0x00


	//----- nvinfo : EIATTR_SPARSE_MMA_MASK
	.align		4
.L_13:
        /*0038*/ 	.byte	0x03, 0x50
        /*003a*/ 	.short	0x0000


	//----- nvinfo : EIATTR_MAXREG_COUNT
	.align		4
        /*003c*/ 	.byte	0x03, 0x1b
        /*003e*/ 	.short	0x00ff


	//----- nvinfo : EIATTR_MERCURY_ISA_VERSION
	.align		4
        /*0040*/ 	.byte	0x03, 0x5f
        /*0042*/ 	.short	0x0101


	//----- nvinfo : EIATTR_VRC_CTA_INIT_COUNT
	.align		4
        /*0044*/ 	.byte	0x02, 0x4a
	.zero		1
	.zero		1


	//----- nvinfo : EIATTR_EXIT_INSTR_OFFSETS
	.align		4
        /*0048*/ 	.byte	0x04, 0x1c
        /*004a*/ 	.short	(.L_15 - .L_14)


	//   ....[0]....
.L_14:
        /*004c*/ 	.word	0x00000060


	//   ....[1]....
        /*0050*/ 	.word	0x00000130


	//   ....[2]....
        /*0054*/ 	.word	0x000001f0


	//----- nvinfo : EIATTR_CBANK_PARAM_SIZE
	.align		4
.L_15:
        /*0058*/ 	.byte	0x03, 0x19
        /*005a*/ 	.short	0x0018


	//----- nvinfo : EIATTR_PARAM_CBANK
	.align		4
        /*005c*/ 	.byte	0x04, 0x0a
        /*005e*/ 	.short	(.L_17 - .L_16)
	.align		4
.L_16:
        /*0060*/ 	.word	index@(.nv.constant0._Z18find_object_colourPKhPiS1_)
        /*0064*/ 	.short	0x0380
        /*0066*/ 	.short	0x0018


	//----- nvinfo : EIATTR_SW_WAR
	.align		4
.L_17:
        /*0068*/ 	.byte	0x04, 0x36
        /*006a*/ 	.short	(.L_19 - .L_18)
.L_18:
        /*006c*/ 	.word	0x00000008
.L_19:


//--------------------- .nv.callgraph             --------------------------
	.section	.nv.callgraph,"",@"SHT_CUDA_CALLGRAPH"
	.align	4
	.sectionentsize	8
	.align		4
        /*0000*/ 	.word	0x00000000
	.align		4
        /*0004*/ 	.word	0xffffffff
	.align		4
        /*0008*/ 	.word	0x00000000
	.align		4
        /*000c*/ 	.word	0xfffffffe
	.align		4
        /*0010*/ 	.word	0x00000000
	.align		4
        /*0014*/ 	.word	0xfffffffd
	.align		4
        /*0018*/ 	.word	0x00000000
	.align		4
        /*001c*/ 	.word	0xfffffffc


//--------------------- .text._Z18find_object_colourPKhPiS1_ --------------------------
	.section	.text._Z18find_object_colourPKhPiS1_,"ax",@progbits
	.align	128
        .global         _Z18find_object_colourPKhPiS1_
        .type           _Z18find_object_colourPKhPiS1_,@function
        .size           _Z18find_object_colourPKhPiS1_,(.L_x_1 - _Z18find_object_colourPKhPiS1_)
        .other          _Z18find_object_colourPKhPiS1_,@"STO_CUDA_ENTRY STV_DEFAULT"
_Z18find_object_colourPKhPiS1_:
.text._Z18find_object_colourPKhPiS1_:
[----:B------:R-:W-:Y:S01]  /*0000*/  LDC R1, c[0x0][0x37c] ;  /* 0x0000df00ff017b82 */ /* 0x000fe20000000800 */
[----:B------:R-:W0:Y:S07]  /*0010*/  S2R R3, SR_TID.X ;  /* 0x0000000000037919 */ /* 0x000e2e0000002100 */
[----:B------:R-:W0:Y:S08]  /*0020*/  S2UR UR4, SR_CTAID.X ;  /* 0x00000000000479c3 */ /* 0x000e300000002500 */
[----:B------:R-:W0:Y:S02]  /*0030*/  LDC R0, c[0x0][0x360] ;  /* 0x0000d800ff007b82 */ /* 0x000e240000000800 */
[----:B0-----:R-:W-:-:S05]  /*0040*/  IMAD R0, R0, UR4, R3 ;  /* 0x0000000400007c24 */ /* 0x001fca000f8e0203 */
[----:B------:R-:W-:-:S13]  /*0050*/  ISETP.GT.AND P0, PT, R0, 0xe0fff, PT ;  /* 0x000e0fff0000780c */ /* 0x000fda0003f04270 */
[----:B------:R-:W-:Y:S05]  /*0060*/  @P0 EXIT ;  /* 0x000000000000094d */ /* 0x000fea0003800000 */
[----:B------:R-:W0:Y:S01]  /*0070*/  LDCU.64 UR6, c[0x0][0x380] ;  /* 0x00007000ff0677ac */ /* 0x000e220008000a00 */
[----:B------:R-:W-:Y:S01]  /*0080*/  IMAD R3, R0, 0x3, RZ ;  /* 0x0000000300037824 */ /* 0x000fe200078e02ff */
[----:B------:R-:W1:Y:S04]  /*0090*/  LDCU.64 UR4, c[0x0][0x358] ;  /* 0x00006b00ff0477ac */ /* 0x000e680008000a00 */
[----:B0-----:R-:W-:-:S04]  /*00a0*/  IADD3 R2, P0, PT, R3, UR6, RZ ;  /* 0x0000000603027c10 */ /* 0x001fc8000ff1e0ff */
[----:B------:R-:W-:-:S05]  /*00b0*/  LEA.HI.X.SX32 R3, R3, UR7, 0x1, P0 ;  /* 0x0000000703037c11 */ /* 0x000fca00080f0eff */
[----:B-1----:R-:W2:Y:S04]  /*00c0*/  LDG.E.U8 R6, desc[UR4][R2.64+0x1] ;  /* 0x0000010402067981 */ /* 0x002ea8000c1e1100 */
[----:B------:R-:W2:Y:S04]  /*00d0*/  LDG.E.U8 R8, desc[UR4][R2.64+0x2] ;  /* 0x0000020402087981 */ /* 0x000ea8000c1e1100 */
[----:B------:R-:W3:Y:S01]  /*00e0*/  LDG.E.U8 R4, desc[UR4][R2.64] ;  /* 0x0000000402047981 */ /* 0x000ee2000c1e1100 */
[----:B--2---:R-:W-:Y:S02]  /*00f0*/  VIMNMX.U16x2 R5, PT, PT, R6, R8, !PT ;  /* 0x0000000806057248 */ /* 0x004fe40007fe0200 */
[----:B---3--:R-:W-:-:S02]  /*0100*/  ISETP.GE.U32.AND P0, PT, R4, 0xe6, PT ;  /* 0x000000e60400780c */ /* 0x008fc40003f06070 */
[----:B------:R-:W-:-:S04]  /*0110*/  LOP3.LUT R5, R5, 0xffff, RZ, 0xc0, !PT ;  /* 0x0000ffff05057812 */ /* 0x000fc800078ec0ff */
[----:B------:R-:W-:-:S13]  /*0120*/  ISETP.GT.U32.OR P0, PT, R5, 0xf, !P0 ;  /* 0x0000000f0500780c */ /* 0x000fda0004704470 */
[----:B------:R-:W-:Y:S05]  /*0130*/  @P0 EXIT ;  /* 0x000000000000094d */ /* 0x000fea0003800000 */
[----:B------:R-:W0:Y:S01]  /*0140*/  LDC.64 R2, c[0x0][0x388] ;  /* 0x0000e200ff027b82 */ /* 0x000e220000000a00 */
[----:B------:R-:W-:-:S05]  /*0150*/  IMAD.HI R6, R0, 0x66666667, RZ ;  /* 0x6666666700067827 */ /* 0x000fca00078e02ff */
[----:B------:R-:W-:Y:S02]  /*0160*/  SHF.R.U32.HI R7, RZ, 0x1f, R6 ;  /* 0x0000001fff077819 */ /* 0x000fe40000011606 */
[----:B------:R-:W1:Y:S02]  /*0170*/  LDC.64 R4, c[0x0][0x390] ;  /* 0x0000e400ff047b82 */ /* 0x000e640000000a00 */
[----:B------:R-:W-:-:S05]  /*0180*/  LEA.HI.SX32 R7, R6, R7, 0x17 ;  /* 0x0000000706077211 */ /* 0x000fca00078fbaff */
[C---:B------:R-:W-:Y:S02]  /*0190*/  IMAD R9, R7.reuse, -0x500, R0 ;  /* 0xfffffb0007097824 */ /* 0x040fe400078e0200 */
[----:B0-----:R-:W-:-:S04]  /*01a0*/  IMAD.WIDE R2, R7, 0x4, R2 ;  /* 0x0000000407027825 */ /* 0x001fc800078e0202 */
[----:B------:R-:W-:Y:S02]  /*01b0*/  IMAD.MOV.U32 R7, RZ, RZ, 0x1 ;  /* 0x00000001ff077424 */ /* 0x000fe400078e00ff */
[----:B-1----:R-:W-:-:S03]  /*01c0*/  IMAD.WIDE R4, R9, 0x4, R4 ;  /* 0x0000000409047825 */ /* 0x002fc600078e0204 */
[----:B------:R-:W-:Y:S04]  /*01d0*/  REDG.E.ADD.STRONG.GPU desc[UR4][R2.64], R7 ;  /* 0x000000070200798e */ /* 0x000fe8000c12e104 */
[----:B------:R-:W-:Y:S01]  /*01e0*/  REDG.E.ADD.STRONG.GPU desc[UR4][R4.64], R7 ;  /* 0x000000070400798e */ /* 0x000fe2000c12e104 */
[----:B------:R-:W-:Y:S05]  /*01f0*/  EXIT ;  /* 0x000000000000794d */ /* 0x000fea0003800000 */
.L_x_0:
[----:B------:R-:W-:-:S00]  /*0200*/  BRA `(.L_x_0) ;  /* 0xfffffffc00fc7947 */ /* 0x000fc0000383ffff */
[----:B------:R-:W-:-:S00]  /*0210*/  NOP ;  /* 0x0000000000007918 */ /* 0x000fc00000000000 */
        /* <DEDUP_REMOVED lines=14> */
.L_x_1:


//--------------------- .nv.shared.reserved.0     --------------------------
	.section	.nv.shared.reserved.0,"aw",@nobits
	.weak		__nv_reservedSMEM_offset_0_alias
	.size		__nv_reservedSMEM_offset_0_alias, 0, 64
	.other		__nv_reservedSMEM_offset_0_alias,@"STO_CUDA_RESERVED_SHARED STV_DEFAULT"
__nv_reservedSMEM_offset_0_alias:
	.zero		0
	.zero		64


//--------------------- .nv.constant0._Z18find_object_colourPKhPiS1_ --------------------------
	.section	.nv.constant0._Z18find_object_colourPKhPiS1_,"a",@progbits
	.sectionflags	@""
	.align	4
.nv.constant0._Z18find_object_colourPKhPiS1_:
	.zero		920


//--------------------- SYMBOLS --------------------------

	.type		.nv.reservedSmem.offset0,@object
	.size		.nv.reservedSmem.offset0,0x4
